//
// Generated by NVIDIA NVVM Compiler
//
// Compiler Build ID: CL-36424714
// Cuda compilation tools, release 13.0, V13.0.88
// Based on NVVM 20.0.0
//

.version 9.0
.target sm_100
.address_size 64

	// .globl	_Z12sumReductionILj256EEvPii
// _ZZ12sumReductionILj256EEvPiiE11partial_sum has been demoted

.visible .entry _Z12sumReductionILj256EEvPii(
	.param .u64 .ptr .align 1 _Z12sumReductionILj256EEvPii_param_0,
	.param .u32 _Z12sumReductionILj256EEvPii_param_1
)
{
	.reg .pred 	%p<8>;
	.reg .b32 	%r<52>;
	.reg .b64 	%rd<9>;
	// demoted variable
	.shared .align 4 .b8 _ZZ12sumReductionILj256EEvPiiE11partial_sum[1024];
	ld.param.u64 	%rd2, [_Z12sumReductionILj256EEvPii_param_0];
	ld.param.u32 	%r15, [_Z12sumReductionILj256EEvPii_param_1];
	cvta.to.global.u64 	%rd1, %rd2;
	mov.u32 	%r1, %tid.x;
	mov.u32 	%r2, %ctaid.x;
	shl.b32 	%r16, %r2, 9;
	add.s32 	%r50, %r16, %r1;
	shl.b32 	%r17, %r1, 2;
	mov.u32 	%r18, _ZZ12sumReductionILj256EEvPiiE11partial_sum;
	add.s32 	%r4, %r18, %r17;
	mov.b32 	%r19, 0;
	st.shared.u32 	[%r4], %r19;
	setp.ge.u32 	%p1, %r50, %r15;
	@%p1 bra 	$L__BB0_6;
	mov.u32 	%r5, %ntid.x;
	mov.u32 	%r21, %nctaid.x;
	shl.b32 	%r6, %r21, 9;
	mov.b32 	%r49, 0;
$L__BB0_2:
	mul.wide.u32 	%rd3, %r50, 4;
	add.s64 	%rd4, %rd1, %rd3;
	ld.global.u32 	%r9, [%rd4];
	add.s32 	%r10, %r50, %r5;
	setp.ge.u32 	%p2, %r10, %r15;
	mov.b32 	%r51, 0;
	@%p2 bra 	$L__BB0_4;
	mul.wide.u32 	%rd5, %r10, 4;
	add.s64 	%rd6, %rd1, %rd5;
	ld.global.u32 	%r51, [%rd6];
$L__BB0_4:
	add.s32 	%r23, %r51, %r9;
	add.s32 	%r49, %r23, %r49;
	add.s32 	%r50, %r50, %r6;
	setp.lt.u32 	%p3, %r50, %r15;
	@%p3 bra 	$L__BB0_2;
	st.shared.u32 	[%r4], %r49;
$L__BB0_6:
	bar.sync 	0;
	setp.gt.u32 	%p4, %r1, 127;
	@%p4 bra 	$L__BB0_8;
	ld.shared.u32 	%r24, [%r4+512];
	ld.shared.u32 	%r25, [%r4];
	add.s32 	%r26, %r25, %r24;
	st.shared.u32 	[%r4], %r26;
$L__BB0_8:
	bar.sync 	0;
	setp.gt.u32 	%p5, %r1, 63;
	@%p5 bra 	$L__BB0_10;
	ld.shared.u32 	%r27, [%r4+256];
	ld.shared.u32 	%r28, [%r4];
	add.s32 	%r29, %r28, %r27;
	st.shared.u32 	[%r4], %r29;
$L__BB0_10:
	bar.sync 	0;
	setp.gt.u32 	%p6, %r1, 31;
	@%p6 bra 	$L__BB0_13;
	ld.volatile.shared.u32 	%r30, [%r4+128];
	ld.volatile.shared.u32 	%r31, [%r4];
	add.s32 	%r32, %r31, %r30;
	st.volatile.shared.u32 	[%r4], %r32;
	ld.volatile.shared.u32 	%r33, [%r4+64];
	ld.volatile.shared.u32 	%r34, [%r4];
	add.s32 	%r35, %r34, %r33;
	st.volatile.shared.u32 	[%r4], %r35;
	ld.volatile.shared.u32 	%r36, [%r4+32];
	ld.volatile.shared.u32 	%r37, [%r4];
	add.s32 	%r38, %r37, %r36;
	st.volatile.shared.u32 	[%r4], %r38;
	ld.volatile.shared.u32 	%r39, [%r4+16];
	ld.volatile.shared.u32 	%r40, [%r4];
	add.s32 	%r41, %r40, %r39;
	st.volatile.shared.u32 	[%r4], %r41;
	ld.volatile.shared.u32 	%r42, [%r4+8];
	ld.volatile.shared.u32 	%r43, [%r4];
	add.s32 	%r44, %r43, %r42;
	st.volatile.shared.u32 	[%r4], %r44;
	ld.volatile.shared.u32 	%r45, [%r4+4];
	ld.volatile.shared.u32 	%r46, [%r4];
	add.s32 	%r47, %r46, %r45;
	st.volatile.shared.u32 	[%r4], %r47;
	setp.ne.s32 	%p7, %r1, 0;
	@%p7 bra 	$L__BB0_13;
	ld.shared.u32 	%r48, [_ZZ12sumReductionILj256EEvPiiE11partial_sum];
	mul.wide.u32 	%rd7, %r2, 4;
	add.s64 	%rd8, %rd1, %rd7;
	st.global.u32 	[%rd8], %r48;
$L__BB0_13:
	ret;

}


// ===== COMPILED SASS (sm_100) =====

	.target	sm_100

	.elftype	@"ET_EXEC"


//--------------------- .note.nv.tkinfo           --------------------------
	.section	.note.nv.tkinfo,"",@"SHT_NOTE"
	.sectionflags	@"SHF_NOTE_NV_TKINFO"
	.tkinfo
        /*0018*/ 	.word	0x00000002
        /*0030*/ 	.string	""
        /*0030*/ 	.string	"ptxas"
        /*0030*/ 	.string	"Cuda compilation tools, release 13.0, V13.0.88"
        /*0030*/ 	.string	"Build cuda_13.0.r13.0/compiler.36424714_0"
        /*0030*/ 	.string	"-arch sm_100 -m 64 "



//--------------------- .note.nv.cuinfo           --------------------------
	.section	.note.nv.cuinfo,"",@"SHT_NOTE"
	.sectionflags	@"SHF_NOTE_NV_CUINFO"
        /*0018*/ 	.short	0x0002
        /*001a*/ 	.short	0x0064
        /*001c*/ 	.short	0x0082
	.zero		2


//--------------------- .nv.info                  --------------------------
	.section	.nv.info,"",@"SHT_CUDA_INFO"
	.align	4


	//----- nvinfo : EIATTR_REGCOUNT
	.align		4
        /*0000*/ 	.byte	0x04, 0x2f
        /*0002*/ 	.short	(.L_1 - .L_0)
	.align		4
.L_0:
        /*0004*/ 	.word	index@(_Z12sumReductionILj256EEvPii)
        /*0008*/ 	.word	0x00000011


	//----- nvinfo : EIATTR_FRAME_SIZE
	.align		4
.L_1:
        /*000c*/ 	.byte	0x04, 0x11
        /*000e*/ 	.short	(.L_3 - .L_2)
	.align		4
.L_2:
        /*0010*/ 	.word	index@(_Z12sumReductionILj256EEvPii)
        /*0014*/ 	.word	0x00000000


	//----- nvinfo : EIATTR_MIN_STACK_SIZE
	.align		4
.L_3:
        /*0018*/ 	.byte	0x04, 0x12
        /*001a*/ 	.short	(.L_5 - .L_4)
	.align		4
.L_4:
        /*001c*/ 	.word	index@(_Z12sumReductionILj256EEvPii)
        /*0020*/ 	.word	0x00000000
.L_5:


//--------------------- .nv.compat                --------------------------
	.section	.nv.compat,"",@"SHT_CUDA_COMPAT_INFO"
	.align	4
        /*0000*/ 	.byte	0x02, 0x09, 0x00, 0x00, 0x02, 0x02, 0x01, 0x00, 0x02, 0x05, 0x05, 0x00, 0x03, 0x07, 0x01, 0x01
        /*0010*/ 	.byte	0x02, 0x03, 0x00, 0x00, 0x02, 0x06, 0x01, 0x00, 0x04, 0x0b, 0x08, 0x00, 0x09, 0x00, 0x00, 0x00
        /*0020*/ 	.byte	0x00, 0x00, 0x00, 0x00


//--------------------- .nv.info._Z12sumReductionILj256EEvPii --------------------------
	.section	.nv.info._Z12sumReductionILj256EEvPii,"",@"SHT_CUDA_INFO"
	.sectionflags	@""
	.align	4


	//----- nvinfo : EIATTR_CUDA_API_VERSION
	.align		4
        /*0000*/ 	.byte	0x04, 0x37
        /*0002*/ 	.short	(.L_7 - .L_6)
.L_6:
        /*0004*/ 	.word	0x00000082


	//----- nvinfo : EIATTR_KPARAM_INFO
	.align		4
.L_7:
        /*0008*/ 	.byte	0x04, 0x17
        /*000a*/ 	.short	(.L_9 - .L_8)
.L_8:
        /*000c*/ 	.word	0x00000000
        /*0010*/ 	.short	0x0001
        /*0012*/ 	.short	0x0008
        /*0014*/ 	.byte	0x00, 0xf0, 0x11, 0x00


	//----- nvinfo : EIATTR_KPARAM_INFO
	.align		4
.L_9:
        /*0018*/ 	.byte	0x04, 0x17
        /*001a*/ 	.short	(.L_11 - .L_10)
.L_10:
        /*001c*/ 	.word	0x00000000
        /*0020*/ 	.short	0x0000
        /*0022*/ 	.short	0x0000
        /*0024*/ 	.byte	0x00, 0xf5, 0x21, 0x00


	//----- nvinfo : EIATTR_SPARSE_MMA_MASK
	.align		4
.L_11:
        /*0028*/ 	.byte	0x03, 0x50
        /*002a*/ 	.short	0x0000


	//----- nvinfo : EIATTR_MAXREG_COUNT
	.align		4
        /*002c*/ 	.byte	0x03, 0x1b
        /*002e*/ 	.short	0x00ff


	//----- nvinfo : EIATTR_NUM_BARRIERS
	.align		4
        /*0030*/ 	.byte	0x02, 0x4c
        /*0032*/ 	.byte	0x01
	.zero		1


	//----- nvinfo : EIATTR_MERCURY_ISA_VERSION
	.align		4
        /*0034*/ 	.byte	0x03, 0x5f
        /*0036*/ 	.short	0x0101


	//----- nvinfo : EIATTR_VRC_CTA_INIT_COUNT
	.align		4
        /*0038*/ 	.byte	0x02, 0x4a
	.zero		1
	.zero		1


	//----- nvinfo : EIATTR_EXIT_INSTR_OFFSETS
	.align		4
        /*003c*/ 	.byte	0x04, 0x1c
        /*003e*/ 	.short	(.L_13 - .L_12)


	//   ....[0]....
.L_12:
        /*0040*/ 	.word	0x00000310


	//   ....[1]....
        /*0044*/ 	.word	0x000004b0


	//   ....[2]....
        /*0048*/ 	.word	0x00000530


	//----- nvinfo : EIATTR_CRS_STACK_SIZE
	.align		4
.L_13:
        /*004c*/ 	.byte	0x04, 0x1e
        /*004e*/ 	.short	(.L_15 - .L_14)
.L_14:
        /*0050*/ 	.word	0x00000000


	//----- nvinfo : EIATTR_CBANK_PARAM_SIZE
	.align		4
.L_15:
        /*0054*/ 	.byte	0x03, 0x19
        /*0056*/ 	.short	0x000c


	//----- nvinfo : EIATTR_PARAM_CBANK
	.align		4
        /*0058*/ 	.byte	0x04, 0x0a
        /*005a*/ 	.short	(.L_17 - .L_16)
	.align		4
.L_16:
        /*005c*/ 	.word	index@(.nv.constant0._Z12sumReductionILj256EEvPii)
        /*0060*/ 	.short	0x0380
        /*0062*/ 	.short	0x000c


	//----- nvinfo : EIATTR_SW_WAR
	.align		4
.L_17:
        /*0064*/ 	.byte	0x04, 0x36
        /*0066*/ 	.short	(.L_19 - .L_18)
.L_18:
        /*0068*/ 	.word	0x00000008
.L_19:


//--------------------- .nv.callgraph             --------------------------
	.section	.nv.callgraph,"",@"SHT_CUDA_CALLGRAPH"
	.align	4
	.sectionentsize	8
	.align		4
        /*0000*/ 	.word	0x00000000
	.align		4
        /*0004*/ 	.word	0xffffffff
	.align		4
        /*0008*/ 	.word	0x00000000
	.align		4
        /*000c*/ 	.word	0xfffffffe
	.align		4
        /*0010*/ 	.word	0x00000000
	.align		4
        /*0014*/ 	.word	0xfffffffd
	.align		4
        /*0018*/ 	.word	0x00000000
	.align		4
        /*001c*/ 	.word	0xfffffffc


//--------------------- .text._Z12sumReductionILj256EEvPii --------------------------
	.section	.text._Z12sumReductionILj256EEvPii,"ax",@progbits
	.align	128
        .global         _Z12sumReductionILj256EEvPii
        .type           _Z12sumReductionILj256EEvPii,@function
        .size           _Z12sumReductionILj256EEvPii,(.L_x_5 - _Z12sumReductionILj256EEvPii)
        .other          _Z12sumReductionILj256EEvPii,@"STO_CUDA_ENTRY STV_DEFAULT"
_Z12sumReductionILj256EEvPii:
.text._Z12sumReductionILj256EEvPii:
[----:B------:R-:W-:Y:S08]  /*0000*/  LDC R1, c[0x0][0x37c] ;  /* 0x0000df00ff017b82 */ /* 0x000ff00000000800 */
[----:B------:R-:W0:Y:S01]  /*0010*/  S2UR UR5, SR_CgaCtaId ;  /* 0x00000000000579c3 */ /* 0x000e220000008800 */
[----:B------:R-:W1:Y:S01]  /*0020*/  S2R R3, SR_TID.X ;  /* 0x0000000000037919 */ /* 0x000e620000002100 */
[----:B------:R-:W-:Y:S01]  /*0030*/  UMOV UR4, 0x400 ;  /* 0x0000040000047882 */ /* 0x000fe20000000000 */
[----:B------:R-:W2:Y:S01]  /*0040*/  LDCU.64 UR6, c[0x0][0x358] ;  /* 0x00006b00ff0677ac */ /* 0x000ea20008000a00 */
[----:B------:R-:W-:Y:S01]  /*0050*/  BSSY.RECONVERGENT B0, `(.L_x_0) ;  /* 0x000001d000007945 */ /* 0x000fe20003800200 */
[----:B------:R-:W3:Y:S01]  /*0060*/  S2R R0, SR_CTAID.X ;  /* 0x0000000000007919 */ /* 0x000ee20000002500 */
[----:B0-----:R-:W-:Y:S01]  /*0070*/  ULEA UR4, UR5, UR4, 0x18 ;  /* 0x0000000405047291 */ /* 0x001fe2000f8ec0ff */
[----:B------:R-:W0:Y:S05]  /*0080*/  LDCU UR5, c[0x0][0x388] ;  /* 0x00007100ff0577ac */ /* 0x000e2a0008000800 */
[----:B-1----:R-:W-:-:S05]  /*0090*/  LEA R2, R3, UR4, 0x2 ;  /* 0x0000000403027c11 */ /* 0x002fca000f8e10ff */
[----:B------:R-:W1:Y:S01]  /*00a0*/  LDCU UR4, c[0x0][0x388] ;  /* 0x00007100ff0477ac */ /* 0x000e620008000800 */
[----:B---3--:R-:W-:Y:S01]  /*00b0*/  IMAD R4, R0, 0x200, R3 ;  /* 0x0000020000047824 */ /* 0x008fe200078e0203 */
[----:B------:R3:W-:Y:S04]  /*00c0*/  STS [R2], RZ ;  /* 0x000000ff02007388 */ /* 0x0007e80000000800 */
[----:B0-----:R-:W-:-:S13]  /*00d0*/  ISETP.GE.U32.AND P0, PT, R4, UR5, PT ;  /* 0x0000000504007c0c */ /* 0x001fda000bf06070 */
[----:B-123--:R-:W-:Y:S05]  /*00e0*/  @P0 BRA `(.L_x_1) ;  /* 0x00000000004c0947 */ /* 0x00efea0003800000 */
[----:B------:R-:W0:Y:S01]  /*00f0*/  LDC R12, c[0x0][0x360] ;  /* 0x0000d800ff0c7b82 */ /* 0x000e220000000800 */
[----:B------:R-:W-:Y:S01]  /*0100*/  HFMA2 R13, -RZ, RZ, 0, 0 ;  /* 0x00000000ff0d7431 */ /* 0x000fe200000001ff */
[----:B------:R-:W-:Y:S01]  /*0110*/  BSSY.RECONVERGENT B1, `(.L_x_2) ;  /* 0x000000f000017945 */ /* 0x000fe20003800200 */
[----:B------:R-:W-:-:S05]  /*0120*/  IMAD.MOV.U32 R11, RZ, RZ, R4 ;  /* 0x000000ffff0b7224 */ /* 0x000fca00078e0004 */
[----:B------:R-:W1:Y:S08]  /*0130*/  LDC.64 R8, c[0x0][0x380] ;  /* 0x0000e000ff087b82 */ /* 0x000e700000000a00 */
[----:B------:R-:W2:Y:S02]  /*0140*/  LDC R14, c[0x0][0x370] ;  /* 0x0000dc00ff0e7b82 */ /* 0x000ea40000000800 */
.L_x_3:
[----:B0-----:R-:W-:Y:S02]  /*0150*/  IMAD.IADD R7, R12, 0x1, R11 ;  /* 0x000000010c077824 */ /* 0x001fe400078e020b */
[----:B------:R-:W-:Y:S02]  /*0160*/  IMAD.MOV.U32 R10, RZ, RZ, RZ ;  /* 0x000000ffff0a7224 */ /* 0x000fe400078e00ff */
[----:B-1----:R-:W-:Y:S01]  /*0170*/  IMAD.WIDE.U32 R4, R11, 0x4, R8 ;  /* 0x000000040b047825 */ /* 0x002fe200078e0008 */
[----:B------:R-:W-:-:S05]  /*0180*/  ISETP.GE.U32.AND P0, PT, R7, UR4, PT ;  /* 0x0000000407007c0c */ /* 0x000fca000bf06070 */
[----:B------:R-:W3:Y:S08]  /*0190*/  LDG.E R4, desc[UR6][R4.64] ;  /* 0x0000000604047981 */ /* 0x000ef0000c1e1900 */
[----:B------:R-:W-:-:S05]  /*01a0*/  @!P0 IMAD.WIDE.U32 R6, R7, 0x4, R8 ;  /* 0x0000000407068825 */ /* 0x000fca00078e0008 */
[----:B------:R-:W3:Y:S01]  /*01b0*/  @!P0 LDG.E R10, desc[UR6][R6.64] ;  /* 0x00000006060a8981 */ /* 0x000ee2000c1e1900 */
[----:B--2---:R-:W-:-:S04]  /*01c0*/  LEA R11, R14, R11, 0x9 ;  /* 0x0000000b0e0b7211 */ /* 0x004fc800078e48ff */
[----:B------:R-:W-:Y:S02]  /*01d0*/  ISETP.GE.U32.AND P0, PT, R11, UR4, PT ;  /* 0x000000040b007c0c */ /* 0x000fe4000bf06070 */
[----:B---3--:R-:W-:-:S11]  /*01e0*/  IADD3 R13, PT, PT, R13, R10, R4 ;  /* 0x0000000a0d0d7210 */ /* 0x008fd60007ffe004 */
[----:B------:R-:W-:Y:S05]  /*01f0*/  @!P0 BRA `(.L_x_3) ;  /* 0xfffffffc00d48947 */ /* 0x000fea000383ffff */
[----:B------:R-:W-:Y:S05]  /*0200*/  BSYNC.RECONVERGENT B1 ;  /* 0x0000000000017941 */ /* 0x000fea0003800200 */
.L_x_2:
[----:B------:R0:W-:Y:S02]  /*0210*/  STS [R2], R13 ;  /* 0x0000000d02007388 */ /* 0x0001e40000000800 */
.L_x_1:
[----:B------:R-:W-:Y:S05]  /*0220*/  BSYNC.RECONVERGENT B0 ;  /* 0x0000000000007941 */ /* 0x000fea0003800200 */
.L_x_0:
[----:B------:R-:W-:Y:S01]  /*0230*/  BAR.SYNC.DEFER_BLOCKING 0x0 ;  /* 0x0000000000007b1d */ /* 0x000fe20000010000 */
[C---:B------:R-:W-:Y:S02]  /*0240*/  ISETP.GT.U32.AND P1, PT, R3.reuse, 0x7f, PT ;  /* 0x0000007f0300780c */ /* 0x040fe40003f24070 */
[----:B------:R-:W-:-:S11]  /*0250*/  ISETP.GT.U32.AND P0, PT, R3, 0x3f, PT ;  /* 0x0000003f0300780c */ /* 0x000fd60003f04070 */
[----:B------:R-:W-:Y:S04]  /*0260*/  @!P1 LDS R4, [R2+0x200] ;  /* 0x0002000002049984 */ /* 0x000fe80000000800 */
[----:B------:R-:W1:Y:S02]  /*0270*/  @!P1 LDS R5, [R2] ;  /* 0x0000000002059984 */ /* 0x000e640000000800 */
[----:B-1----:R-:W-:-:S05]  /*0280*/  @!P1 IMAD.IADD R5, R4, 0x1, R5 ;  /* 0x0000000104059824 */ /* 0x002fca00078e0205 */
[----:B------:R-:W-:Y:S01]  /*0290*/  @!P1 STS [R2], R5 ;  /* 0x0000000502009388 */ /* 0x000fe20000000800 */
[----:B------:R-:W-:Y:S01]  /*02a0*/  BAR.SYNC.DEFER_BLOCKING 0x0 ;  /* 0x0000000000007b1d */ /* 0x000fe20000010000 */
[----:B------:R-:W-:-:S05]  /*02b0*/  ISETP.GT.U32.AND P1, PT, R3, 0x1f, PT ;  /* 0x0000001f0300780c */ /* 0x000fca0003f24070 */
[----:B------:R-:W-:Y:S04]  /*02c0*/  @!P0 LDS R4, [R2+0x100] ;  /* 0x0001000002048984 */ /* 0x000fe80000000800 */
[----:B------:R-:W1:Y:S02]  /*02d0*/  @!P0 LDS R7, [R2] ;  /* 0x0000000002078984 */ /* 0x000e640000000800 */
[----:B-1----:R-:W-:-:S05]  /*02e0*/  @!P0 IMAD.IADD R7, R4, 0x1, R7 ;  /* 0x0000000104078824 */ /* 0x002fca00078e0207 */
[----:B------:R1:W-:Y:S01]  /*02f0*/  @!P0 STS [R2], R7 ;  /* 0x0000000702008388 */ /* 0x0003e20000000800 */
[----:B------:R-:W-:Y:S06]  /*0300*/  BAR.SYNC.DEFER_BLOCKING 0x0 ;  /* 0x0000000000007b1d */ /* 0x000fec0000010000 */
[----:B------:R-:W-:Y:S05]  /*0310*/  @P1 EXIT ;  /* 0x000000000000194d */ /* 0x000fea0003800000 */
[----:B------:R-:W-:Y:S01]  /*0320*/  LDS R4, [R2+0x80] ;  /* 0x0000800002047984 */ /* 0x000fe20000000800 */
[----:B------:R-:W-:-:S03]  /*0330*/  ISETP.NE.AND P0, PT, R3, RZ, PT ;  /* 0x000000ff0300720c */ /* 0x000fc60003f05270 */
[----:B------:R-:W2:Y:S02]  /*0340*/  LDS R5, [R2] ;  /* 0x0000000002057984 */ /* 0x000ea40000000800 */
[----:B--2---:R-:W-:-:S05]  /*0350*/  IADD3 R5, PT, PT, R4, R5, RZ ;  /* 0x0000000504057210 */ /* 0x004fca0007ffe0ff */
[----:B------:R-:W-:Y:S04]  /*0360*/  STS [R2], R5 ;  /* 0x0000000502007388 */ /* 0x000fe80000000800 */
[----:B------:R-:W-:Y:S04]  /*0370*/  LDS R4, [R2+0x40] ;  /* 0x0000400002047984 */ /* 0x000fe80000000800 */
[----:B-1----:R-:W1:Y:S02]  /*0380*/  LDS R7, [R2] ;  /* 0x0000000002077984 */ /* 0x002e640000000800 */
[----:B-1----:R-:W-:-:S05]  /*0390*/  IMAD.IADD R7, R4, 0x1, R7 ;  /* 0x0000000104077824 */ /* 0x002fca00078e0207 */
[----:B------:R-:W-:Y:S04]  /*03a0*/  STS [R2], R7 ;  /* 0x0000000702007388 */ /* 0x000fe80000000800 */
[----:B------:R-:W-:Y:S04]  /*03b0*/  LDS R4, [R2+0x20] ;  /* 0x0000200002047984 */ /* 0x000fe80000000800 */
[----:B------:R-:W1:Y:S02]  /*03c0*/  LDS R9, [R2] ;  /* 0x0000000002097984 */ /* 0x000e640000000800 */
[----:B-1----:R-:W-:-:S05]  /*03d0*/  IMAD.IADD R9, R4, 0x1, R9 ;  /* 0x0000000104097824 */ /* 0x002fca00078e0209 */
[----:B------:R-:W-:Y:S04]  /*03e0*/  STS [R2], R9 ;  /* 0x0000000902007388 */ /* 0x000fe80000000800 */
[----:B------:R-:W-:Y:S04]  /*03f0*/  LDS R4, [R2+0x10] ;  /* 0x0000100002047984 */ /* 0x000fe80000000800 */
[----:B------:R-:W1:Y:S02]  /*0400*/  LDS R11, [R2] ;  /* 0x00000000020b7984 */ /* 0x000e640000000800 */
[----:B-1----:R-:W-:-:S05]  /*0410*/  IADD3 R11, PT, PT, R4, R11, RZ ;  /* 0x0000000b040b7210 */ /* 0x002fca0007ffe0ff */
        /* <DEDUP_REMOVED lines=8> */
[----:B------:R1:W-:Y:S01]  /*04a0*/  STS [R2], R7 ;  /* 0x0000000702007388 */ /* 0x0003e20000000800 */
[----:B------:R-:W-:Y:S05]  /*04b0*/  @P0 EXIT ;  /* 0x000000000000094d */ /* 0x000fea0003800000 */
[----:B------:R-:W2:Y:S01]  /*04c0*/  S2UR UR5, SR_CgaCtaId ;  /* 0x00000000000579c3 */ /* 0x000ea20000008800 */
[----:B------:R-:W-:-:S07]  /*04d0*/  UMOV UR4, 0x400 ;  /* 0x0000040000047882 */ /* 0x000fce0000000000 */
[----:B01----:R-:W0:Y:S01]  /*04e0*/  LDC.64 R2, c[0x0][0x380] ;  /* 0x0000e000ff027b82 */ /* 0x003e220000000a00 */
[----:B--2---:R-:W-:Y:S01]  /*04f0*/  ULEA UR4, UR5, UR4, 0x18 ;  /* 0x0000000405047291 */ /* 0x004fe2000f8ec0ff */
[----:B0-----:R-:W-:-:S08]  /*0500*/  IMAD.WIDE.U32 R2, R0, 0x4, R2 ;  /* 0x0000000400027825 */ /* 0x001fd000078e0002 */
[----:B------:R-:W0:Y:S04]  /*0510*/  LDS R5, [UR4] ;  /* 0x00000004ff057984 */ /* 0x000e280008000800 */
[----:B0-----:R-:W-:Y:S01]  /*0520*/  STG.E desc[UR6][R2.64], R5 ;  /* 0x0000000502007986 */ /* 0x001fe2000c101906 */
[----:B------:R-:W-:Y:S05]  /*0530*/  EXIT ;  /* 0x000000000000794d */ /* 0x000fea0003800000 */
.L_x_4:
[----:B------:R-:W-:-:S00]  /*0540*/  BRA `(.L_x_4) ;  /* 0xfffffffc00fc7947 */ /* 0x000fc0000383ffff */
[----:B------:R-:W-:-:S00]  /*0550*/  NOP ;  /* 0x0000000000007918 */ /* 0x000fc00000000000 */
        /* <DEDUP_REMOVED lines=10> */
.L_x_5:


//--------------------- .nv.shared._Z12sumReductionILj256EEvPii --------------------------
	.section	.nv.shared._Z12sumReductionILj256EEvPii,"aw",@nobits
	.sectionflags	@""
	.align	4
.nv.shared._Z12sumReductionILj256EEvPii:
	.zero		2048


//--------------------- .nv.shared.reserved.0     --------------------------
	.section	.nv.shared.reserved.0,"aw",@nobits
	.weak		__nv_reservedSMEM_offset_0_alias
	.size		__nv_reservedSMEM_offset_0_alias, 0, 64
	.other		__nv_reservedSMEM_offset_0_alias,@"STO_CUDA_RESERVED_SHARED STV_DEFAULT"
__nv_reservedSMEM_offset_0_alias:
	.zero		0
	.zero		64


//--------------------- .nv.constant0._Z12sumReductionILj256EEvPii --------------------------
	.section	.nv.constant0._Z12sumReductionILj256EEvPii,"a",@progbits
	.sectionflags	@""
	.align	4
.nv.constant0._Z12sumReductionILj256EEvPii:
	.zero		908


//--------------------- SYMBOLS --------------------------

	.type		.nv.reservedSmem.offset0,@object
	.size		.nv.reservedSmem.offset0,0x4
	.type		.nv.reservedSmem.cap,@object
	.size		.nv.reservedSmem.cap,0x4
